//
// Generated by NVIDIA NVVM Compiler
//
// Compiler Build ID: CL-36424714
// Cuda compilation tools, release 13.0, V13.0.88
// Based on NVVM 20.0.0
//

.version 9.0
.target sm_100
.address_size 64


.entry _Z5sievePcii(
	.param .u64 .ptr .align 1 _Z5sievePcii_param_0,
	.param .u32 _Z5sievePcii_param_1,
	.param .u32 _Z5sievePcii_param_2
)
{
	.reg .pred 	%p<10>;
	.reg .b16 	%rs<4>;
	.reg .b32 	%r<12>;
	.reg .b64 	%rd<41>;

	ld.param.u64 	%rd20, [_Z5sievePcii_param_0];
	ld.param.u32 	%r3, [_Z5sievePcii_param_1];
	ld.param.u32 	%r4, [_Z5sievePcii_param_2];
	cvta.to.global.u64 	%rd1, %rd20;
	mov.u32 	%r5, %ctaid.x;
	mov.u32 	%r6, %ntid.x;
	mov.u32 	%r7, %tid.x;
	mad.lo.s32 	%r8, %r5, %r6, %r7;
	add.s32 	%r1, %r8, 3;
	setp.ge.s32 	%p1, %r1, %r4;
	@%p1 bra 	$L__BB0_12;
	cvt.s64.s32 	%rd2, %r1;
	add.s64 	%rd21, %rd1, %rd2;
	ld.global.u8 	%rs1, [%rd21];
	setp.ne.s16 	%p2, %rs1, 0;
	@%p2 bra 	$L__BB0_12;
	mul.lo.s32 	%r2, %r1, %r1;
	cvt.s64.s32 	%rd3, %r3;
	setp.gt.s32 	%p3, %r2, %r3;
	@%p3 bra 	$L__BB0_12;
	cvt.u64.u32 	%rd39, %r2;
	add.s64 	%rd22, %rd2, %rd39;
	add.s64 	%rd23, %rd3, 1;
	max.s64 	%rd24, %rd22, %rd23;
	setp.le.s64 	%p4, %rd22, %rd3;
	selp.u64 	%rd5, 1, 0, %p4;
	add.s64 	%rd25, %rd22, %rd5;
	sub.s64 	%rd6, %rd24, %rd25;
	max.u64 	%rd7, %rd2, 1;
	or.b64  	%rd26, %rd6, %rd7;
	and.b64  	%rd27, %rd26, -4294967296;
	setp.ne.s64 	%p5, %rd27, 0;
	@%p5 bra 	$L__BB0_5;
	cvt.u32.u64 	%r9, %rd7;
	cvt.u32.u64 	%r10, %rd6;
	div.u32 	%r11, %r10, %r9;
	cvt.u64.u32 	%rd36, %r11;
	bra.uni 	$L__BB0_6;
$L__BB0_5:
	div.u64 	%rd36, %rd6, %rd7;
$L__BB0_6:
	add.s64 	%rd11, %rd36, %rd5;
	and.b64  	%rd28, %rd11, 3;
	setp.eq.s64 	%p6, %rd28, 3;
	@%p6 bra 	$L__BB0_9;
	add.s64 	%rd29, %rd11, 1;
	and.b64  	%rd37, %rd29, 3;
$L__BB0_8:
	.pragma "nounroll";
	add.s64 	%rd30, %rd1, %rd39;
	mov.b16 	%rs2, 1;
	st.global.u8 	[%rd30], %rs2;
	add.s64 	%rd39, %rd39, %rd2;
	add.s64 	%rd37, %rd37, -1;
	setp.ne.s64 	%p7, %rd37, 0;
	@%p7 bra 	$L__BB0_8;
$L__BB0_9:
	setp.lt.u64 	%p8, %rd11, 3;
	@%p8 bra 	$L__BB0_12;
	shl.b64 	%rd35, %rd2, 2;
$L__BB0_11:
	add.s64 	%rd31, %rd1, %rd39;
	mov.b16 	%rs3, 1;
	st.global.u8 	[%rd31], %rs3;
	add.s64 	%rd32, %rd31, %rd2;
	st.global.u8 	[%rd32], %rs3;
	add.s64 	%rd33, %rd32, %rd2;
	st.global.u8 	[%rd33], %rs3;
	add.s64 	%rd34, %rd33, %rd2;
	st.global.u8 	[%rd34], %rs3;
	add.s64 	%rd39, %rd35, %rd39;
	setp.le.s64 	%p9, %rd39, %rd3;
	@%p9 bra 	$L__BB0_11;
$L__BB0_12:
	ret;

}
.entry _Z5EvensPci(
	.param .u64 .ptr .align 1 _Z5EvensPci_param_0,
	.param .u32 _Z5EvensPci_param_1
)
{
	.reg .pred 	%p<2>;
	.reg .b16 	%rs<2>;
	.reg .b32 	%r<7>;
	.reg .b64 	%rd<6>;

	ld.param.u64 	%rd2, [_Z5EvensPci_param_0];
	ld.param.s32 	%rd3, [_Z5EvensPci_param_1];
	mov.u32 	%r1, %ctaid.x;
	mov.u32 	%r2, %ntid.x;
	mov.u32 	%r3, %tid.x;
	shl.b32 	%r4, %r3, 1;
	mad.lo.s32 	%r5, %r1, %r2, %r4;
	add.s32 	%r6, %r5, 4;
	cvt.u64.u32 	%rd1, %r6;
	setp.ge.s64 	%p1, %rd1, %rd3;
	@%p1 bra 	$L__BB1_2;
	cvta.to.global.u64 	%rd4, %rd2;
	add.s64 	%rd5, %rd4, %rd1;
	mov.b16 	%rs1, 1;
	st.global.u8 	[%rd5], %rs1;
$L__BB1_2:
	ret;

}
.entry _Z4InitPc(
	.param .u64 .ptr .align 1 _Z4InitPc_param_0
)
{
	.reg .b16 	%rs<2>;
	.reg .b64 	%rd<3>;

	ld.param.u64 	%rd1, [_Z4InitPc_param_0];
	cvta.to.global.u64 	%rd2, %rd1;
	mov.b16 	%rs1, 1;
	st.global.u8 	[%rd2], %rs1;
	st.global.u8 	[%rd2+1], %rs1;
	ret;

}


// ===== COMPILED SASS (sm_100) =====

	.target	sm_100

	.elftype	@"ET_EXEC"


//--------------------- .note.nv.tkinfo           --------------------------
	.section	.note.nv.tkinfo,"",@"SHT_NOTE"
	.sectionflags	@"SHF_NOTE_NV_TKINFO"
	.tkinfo
        /*0018*/ 	.word	0x00000002
        /*0030*/ 	.string	""
        /*0030*/ 	.string	"ptxas"
        /*0030*/ 	.string	"Cuda compilation tools, release 13.0, V13.0.88"
        /*0030*/ 	.string	"Build cuda_13.0.r13.0/compiler.36424714_0"
        /*0030*/ 	.string	"-arch sm_100 -m 64 "



//--------------------- .note.nv.cuinfo           --------------------------
	.section	.note.nv.cuinfo,"",@"SHT_NOTE"
	.sectionflags	@"SHF_NOTE_NV_CUINFO"
        /*0018*/ 	.short	0x0002
        /*001a*/ 	.short	0x0064
        /*001c*/ 	.short	0x0082
	.zero		2


//--------------------- .nv.info                  --------------------------
	.section	.nv.info,"",@"SHT_CUDA_INFO"
	.align	4


	//----- nvinfo : EIATTR_REGCOUNT
	.align		4
        /*0000*/ 	.byte	0x04, 0x2f
        /*0002*/ 	.short	(.L_1 - .L_0)
	.align		4
.L_0:
        /*0004*/ 	.word	index@(_Z5sievePcii)
        /*0008*/ 	.word	0x00000018


	//----- nvinfo : EIATTR_FRAME_SIZE
	.align		4
.L_1:
        /*000c*/ 	.byte	0x04, 0x11
        /*000e*/ 	.short	(.L_3 - .L_2)
	.align		4
.L_2:
        /*0010*/ 	.word	index@($__internal_0_$__cuda_sm20_div_u64)
        /*0014*/ 	.word	0x00000000


	//----- nvinfo : EIATTR_FRAME_SIZE
	.align		4
.L_3:
        /*0018*/ 	.byte	0x04, 0x11
        /*001a*/ 	.short	(.L_5 - .L_4)
	.align		4
.L_4:
        /*001c*/ 	.word	index@(_Z5sievePcii)
        /*0020*/ 	.word	0x00000000


	//----- nvinfo : EIATTR_REGCOUNT
	.align		4
.L_5:
        /*0024*/ 	.byte	0x04, 0x2f
        /*0026*/ 	.short	(.L_7 - .L_6)
	.align		4
.L_6:
        /*0028*/ 	.word	index@(_Z5EvensPci)
        /*002c*/ 	.word	0x00000006


	//----- nvinfo : EIATTR_FRAME_SIZE
	.align		4
.L_7:
        /*0030*/ 	.byte	0x04, 0x11
        /*0032*/ 	.short	(.L_9 - .L_8)
	.align		4
.L_8:
        /*0034*/ 	.word	index@(_Z5EvensPci)
        /*0038*/ 	.word	0x00000000


	//----- nvinfo : EIATTR_REGCOUNT
	.align		4
.L_9:
        /*003c*/ 	.byte	0x04, 0x2f
        /*003e*/ 	.short	(.L_11 - .L_10)
	.align		4
.L_10:
        /*0040*/ 	.word	index@(_Z4InitPc)
        /*0044*/ 	.word	0x00000006


	//----- nvinfo : EIATTR_FRAME_SIZE
	.align		4
.L_11:
        /*0048*/ 	.byte	0x04, 0x11
        /*004a*/ 	.short	(.L_13 - .L_12)
	.align		4
.L_12:
        /*004c*/ 	.word	index@(_Z4InitPc)
        /*0050*/ 	.word	0x00000000


	//----- nvinfo : EIATTR_MIN_STACK_SIZE
	.align		4
.L_13:
        /*0054*/ 	.byte	0x04, 0x12
        /*0056*/ 	.short	(.L_15 - .L_14)
	.align		4
.L_14:
        /*0058*/ 	.word	index@(_Z4InitPc)
        /*005c*/ 	.word	0x00000000


	//----- nvinfo : EIATTR_MIN_STACK_SIZE
	.align		4
.L_15:
        /*0060*/ 	.byte	0x04, 0x12
        /*0062*/ 	.short	(.L_17 - .L_16)
	.align		4
.L_16:
        /*0064*/ 	.word	index@(_Z5EvensPci)
        /*0068*/ 	.word	0x00000000


	//----- nvinfo : EIATTR_MIN_STACK_SIZE
	.align		4
.L_17:
        /*006c*/ 	.byte	0x04, 0x12
        /*006e*/ 	.short	(.L_19 - .L_18)
	.align		4
.L_18:
        /*0070*/ 	.word	index@(_Z5sievePcii)
        /*0074*/ 	.word	0x00000000
.L_19:


//--------------------- .nv.compat                --------------------------
	.section	.nv.compat,"",@"SHT_CUDA_COMPAT_INFO"
	.align	4
        /*0000*/ 	.byte	0x02, 0x09, 0x00, 0x00, 0x02, 0x02, 0x01, 0x00, 0x02, 0x05, 0x05, 0x00, 0x03, 0x07, 0x01, 0x01
        /*0010*/ 	.byte	0x02, 0x03, 0x00, 0x00, 0x02, 0x06, 0x01, 0x00, 0x04, 0x0b, 0x08, 0x00, 0x09, 0x00, 0x00, 0x00
        /*0020*/ 	.byte	0x00, 0x00, 0x00, 0x00


//--------------------- .nv.info._Z4InitPc        --------------------------
	.section	.nv.info._Z4InitPc,"",@"SHT_CUDA_INFO"
	.sectionflags	@""
	.align	4


	//----- nvinfo : EIATTR_CUDA_API_VERSION
	.align		4
        /*0000*/ 	.byte	0x04, 0x37
        /*0002*/ 	.short	(.L_21 - .L_20)
.L_20:
        /*0004*/ 	.word	0x00000082


	//----- nvinfo : EIATTR_KPARAM_INFO
	.align		4
.L_21:
        /*0008*/ 	.byte	0x04, 0x17
        /*000a*/ 	.short	(.L_23 - .L_22)
.L_22:
        /*000c*/ 	.word	0x00000000
        /*0010*/ 	.short	0x0000
        /*0012*/ 	.short	0x0000
        /*0014*/ 	.byte	0x00, 0xf5, 0x21, 0x00


	//----- nvinfo : EIATTR_SPARSE_MMA_MASK
	.align		4
.L_23:
        /*0018*/ 	.byte	0x03, 0x50
        /*001a*/ 	.short	0x0000


	//----- nvinfo : EIATTR_MAXREG_COUNT
	.align		4
        /*001c*/ 	.byte	0x03, 0x1b
        /*001e*/ 	.short	0x00ff


	//----- nvinfo : EIATTR_MERCURY_ISA_VERSION
	.align		4
        /*0020*/ 	.byte	0x03, 0x5f
        /*0022*/ 	.short	0x0101


	//----- nvinfo : EIATTR_VRC_CTA_INIT_COUNT
	.align		4
        /*0024*/ 	.byte	0x02, 0x4a
	.zero		1
	.zero		1


	//----- nvinfo : EIATTR_EXIT_INSTR_OFFSETS
	.align		4
        /*0028*/ 	.byte	0x04, 0x1c
        /*002a*/ 	.short	(.L_25 - .L_24)


	//   ....[0]....
.L_24:
        /*002c*/ 	.word	0x00000060


	//----- nvinfo : EIATTR_CBANK_PARAM_SIZE
	.align		4
.L_25:
        /*0030*/ 	.byte	0x03, 0x19
        /*0032*/ 	.short	0x0008


	//----- nvinfo : EIATTR_PARAM_CBANK
	.align		4
        /*0034*/ 	.byte	0x04, 0x0a
        /*0036*/ 	.short	(.L_27 - .L_26)
	.align		4
.L_26:
        /*0038*/ 	.word	index@(.nv.constant0._Z4InitPc)
        /*003c*/ 	.short	0x0380
        /*003e*/ 	.short	0x0008


	//----- nvinfo : EIATTR_SW_WAR
	.align		4
.L_27:
        /*0040*/ 	.byte	0x04, 0x36
        /*0042*/ 	.short	(.L_29 - .L_28)
.L_28:
        /*0044*/ 	.word	0x00000008
.L_29:


//--------------------- .nv.info._Z5EvensPci      --------------------------
	.section	.nv.info._Z5EvensPci,"",@"SHT_CUDA_INFO"
	.sectionflags	@""
	.align	4


	//----- nvinfo : EIATTR_CUDA_API_VERSION
	.align		4
        /*0000*/ 	.byte	0x04, 0x37
        /*0002*/ 	.short	(.L_31 - .L_30)
.L_30:
        /*0004*/ 	.word	0x00000082


	//----- nvinfo : EIATTR_KPARAM_INFO
	.align		4
.L_31:
        /*0008*/ 	.byte	0x04, 0x17
        /*000a*/ 	.short	(.L_33 - .L_32)
.L_32:
        /*000c*/ 	.word	0x00000000
        /*0010*/ 	.short	0x0001
        /*0012*/ 	.short	0x0008
        /*0014*/ 	.byte	0x00, 0xf0, 0x11, 0x00


	//----- nvinfo : EIATTR_KPARAM_INFO
	.align		4
.L_33:
        /*0018*/ 	.byte	0x04, 0x17
        /*001a*/ 	.short	(.L_35 - .L_34)
.L_34:
        /*001c*/ 	.word	0x00000000
        /*0020*/ 	.short	0x0000
        /*0022*/ 	.short	0x0000
        /*0024*/ 	.byte	0x00, 0xf5, 0x21, 0x00


	//----- nvinfo : EIATTR_SPARSE_MMA_MASK
	.align		4
.L_35:
        /*0028*/ 	.byte	0x03, 0x50
        /*002a*/ 	.short	0x0000


	//----- nvinfo : EIATTR_MAXREG_COUNT
	.align		4
        /*002c*/ 	.byte	0x03, 0x1b
        /*002e*/ 	.short	0x00ff


	//----- nvinfo : EIATTR_MERCURY_ISA_VERSION
	.align		4
        /*0030*/ 	.byte	0x03, 0x5f
        /*0032*/ 	.short	0x0101


	//----- nvinfo : EIATTR_VRC_CTA_INIT_COUNT
	.align		4
        /*0034*/ 	.byte	0x02, 0x4a
	.zero		1
	.zero		1


	//----- nvinfo : EIATTR_EXIT_INSTR_OFFSETS
	.align		4
        /*0038*/ 	.byte	0x04, 0x1c
        /*003a*/ 	.short	(.L_37 - .L_36)


	//   ....[0]....
.L_36:
        /*003c*/ 	.word	0x000000b0


	//   ....[1]....
        /*0040*/ 	.word	0x00000120


	//----- nvinfo : EIATTR_CBANK_PARAM_SIZE
	.align		4
.L_37:
        /*0044*/ 	.byte	0x03, 0x19
        /*0046*/ 	.short	0x000c


	//----- nvinfo : EIATTR_PARAM_CBANK
	.align		4
        /*0048*/ 	.byte	0x04, 0x0a
        /*004a*/ 	.short	(.L_39 - .L_38)
	.align		4
.L_38:
        /*004c*/ 	.word	index@(.nv.constant0._Z5EvensPci)
        /*0050*/ 	.short	0x0380
        /*0052*/ 	.short	0x000c


	//----- nvinfo : EIATTR_SW_WAR
	.align		4
.L_39:
        /*0054*/ 	.byte	0x04, 0x36
        /*0056*/ 	.short	(.L_41 - .L_40)
.L_40:
        /*0058*/ 	.word	0x00000008
.L_41:


//--------------------- .nv.info._Z5sievePcii     --------------------------
	.section	.nv.info._Z5sievePcii,"",@"SHT_CUDA_INFO"
	.sectionflags	@""
	.align	4


	//----- nvinfo : EIATTR_CUDA_API_VERSION
	.align		4
        /*0000*/ 	.byte	0x04, 0x37
        /*0002*/ 	.short	(.L_43 - .L_42)
.L_42:
        /*0004*/ 	.word	0x00000082


	//----- nvinfo : EIATTR_KPARAM_INFO
	.align		4
.L_43:
        /*0008*/ 	.byte	0x04, 0x17
        /*000a*/ 	.short	(.L_45 - .L_44)
.L_44:
        /*000c*/ 	.word	0x00000000
        /*0010*/ 	.short	0x0002
        /*0012*/ 	.short	0x000c
        /*0014*/ 	.byte	0x00, 0xf0, 0x11, 0x00


	//----- nvinfo : EIATTR_KPARAM_INFO
	.align		4
.L_45:
        /*0018*/ 	.byte	0x04, 0x17
        /*001a*/ 	.short	(.L_47 - .L_46)
.L_46:
        /*001c*/ 	.word	0x00000000
        /*0020*/ 	.short	0x0001
        /*0022*/ 	.short	0x0008
        /*0024*/ 	.byte	0x00, 0xf0, 0x11, 0x00


	//----- nvinfo : EIATTR_KPARAM_INFO
	.align		4
.L_47:
        /*0028*/ 	.byte	0x04, 0x17
        /*002a*/ 	.short	(.L_49 - .L_48)
.L_48:
        /*002c*/ 	.word	0x00000000
        /*0030*/ 	.short	0x0000
        /*0032*/ 	.short	0x0000
        /*0034*/ 	.byte	0x00, 0xf5, 0x21, 0x00


	//----- nvinfo : EIATTR_SPARSE_MMA_MASK
	.align		4
.L_49:
        /*0038*/ 	.byte	0x03, 0x50
        /*003a*/ 	.short	0x0000


	//----- nvinfo : EIATTR_MAXREG_COUNT
	.align		4
        /*003c*/ 	.byte	0x03, 0x1b
        /*003e*/ 	.short	0x00ff


	//----- nvinfo : EIATTR_MERCURY_ISA_VERSION
	.align		4
        /*0040*/ 	.byte	0x03, 0x5f
        /*0042*/ 	.short	0x0101


	//----- nvinfo : EIATTR_VRC_CTA_INIT_COUNT
	.align		4
        /*0044*/ 	.byte	0x02, 0x4a
	.zero		1
	.zero		1


	//----- nvinfo : EIATTR_EXIT_INSTR_OFFSETS
	.align		4
        /*0048*/ 	.byte	0x04, 0x1c
        /*004a*/ 	.short	(.L_51 - .L_50)


	//   ....[0]....
.L_50:
        /*004c*/ 	.word	0x00000080


	//   ....[1]....
        /*0050*/ 	.word	0x00000100


	//   ....[2]....
        /*0054*/ 	.word	0x00000140


	//   ....[3]....
        /*0058*/ 	.word	0x000005c0


	//   ....[4]....
        /*005c*/ 	.word	0x00000720


	//----- nvinfo : EIATTR_CRS_STACK_SIZE
	.align		4
.L_51:
        /*0060*/ 	.byte	0x04, 0x1e
        /*0062*/ 	.short	(.L_53 - .L_52)
.L_52:
        /*0064*/ 	.word	0x00000000


	//----- nvinfo : EIATTR_CBANK_PARAM_SIZE
	.align		4
.L_53:
        /*0068*/ 	.byte	0x03, 0x19
        /*006a*/ 	.short	0x0010


	//----- nvinfo : EIATTR_PARAM_CBANK
	.align		4
        /*006c*/ 	.byte	0x04, 0x0a
        /*006e*/ 	.short	(.L_55 - .L_54)
	.align		4
.L_54:
        /*0070*/ 	.word	index@(.nv.constant0._Z5sievePcii)
        /*0074*/ 	.short	0x0380
        /*0076*/ 	.short	0x0010


	//----- nvinfo : EIATTR_SW_WAR
	.align		4
.L_55:
        /*0078*/ 	.byte	0x04, 0x36
        /*007a*/ 	.short	(.L_57 - .L_56)
.L_56:
        /*007c*/ 	.word	0x00000008
.L_57:


//--------------------- .nv.callgraph             --------------------------
	.section	.nv.callgraph,"",@"SHT_CUDA_CALLGRAPH"
	.align	4
	.sectionentsize	8
	.align		4
        /*0000*/ 	.word	0x00000000
	.align		4
        /*0004*/ 	.word	0xffffffff
	.align		4
        /*0008*/ 	.word	0x00000000
	.align		4
        /*000c*/ 	.word	0xfffffffe
	.align		4
        /*0010*/ 	.word	0x00000000
	.align		4
        /*0014*/ 	.word	0xfffffffd
	.align		4
        /*0018*/ 	.word	0x00000000
	.align		4
        /*001c*/ 	.word	0xfffffffc


//--------------------- .text._Z4InitPc           --------------------------
	.section	.text._Z4InitPc,"ax",@progbits
	.align	128
.text._Z4InitPc:
        .type           _Z4InitPc,@function
        .size           _Z4InitPc,(.L_x_10 - _Z4InitPc)
        .other          _Z4InitPc,@"STO_CUDA_ENTRY STV_DEFAULT"
_Z4InitPc:
[----:B------:R-:W-:Y:S08]  /*0000*/  LDC R1, c[0x0][0x37c] ;  /* 0x0000df00ff017b82 */ /* 0x000ff00000000800 */
[----:B------:R-:W0:Y:S01]  /*0010*/  LDC.64 R2, c[0x0][0x380] ;  /* 0x0000e000ff027b82 */ /* 0x000e220000000a00 */
[----:B------:R-:W0:Y:S01]  /*0020*/  LDCU.64 UR4, c[0x0][0x358] ;  /* 0x00006b00ff0477ac */ /* 0x000e220008000a00 */
[----:B------:R-:W-:-:S05]  /*0030*/  HFMA2 R0, -RZ, RZ, 0, 5.9604644775390625e-08 ;  /* 0x00000001ff007431 */ /* 0x000fca00000001ff */
[----:B0-----:R-:W-:Y:S04]  /*0040*/  STG.E.U8 desc[UR4][R2.64], R0 ;  /* 0x0000000002007986 */ /* 0x001fe8000c101104 */
[----:B------:R-:W-:Y:S01]  /*0050*/  STG.E.U8 desc[UR4][R2.64+0x1], R0 ;  /* 0x0000010002007986 */ /* 0x000fe2000c101104 */
[----:B------:R-:W-:Y:S05]  /*0060*/  EXIT ;  /* 0x000000000000794d */ /* 0x000fea0003800000 */
.L_x_0:
[----:B------:R-:W-:-:S00]  /*0070*/  BRA `(.L_x_0) ;  /* 0xfffffffc00fc7947 */ /* 0x000fc0000383ffff */
[----:B------:R-:W-:-:S00]  /*0080*/  NOP ;  /* 0x0000000000007918 */ /* 0x000fc00000000000 */
[----:B------:R-:W-:-:S00]  /*0090*/  NOP ;  /* 0x0000000000007918 */ /* 0x000fc00000000000 */
[----:B------:R-:W-:-:S00]  /*00a0*/  NOP ;  /* 0x0000000000007918 */ /* 0x000fc00000000000 */
[----:B------:R-:W-:-:S00]  /*00b0*/  NOP ;  /* 0x0000000000007918 */ /* 0x000fc00000000000 */
[----:B------:R-:W-:-:S00]  /*00c0*/  NOP ;  /* 0x0000000000007918 */ /* 0x000fc00000000000 */
[----:B------:R-:W-:-:S00]  /*00d0*/  NOP ;  /* 0x0000000000007918 */ /* 0x000fc00000000000 */
[----:B------:R-:W-:-:S00]  /*00e0*/  NOP ;  /* 0x0000000000007918 */ /* 0x000fc00000000000 */
[----:B------:R-:W-:-:S00]  /*00f0*/  NOP ;  /* 0x0000000000007918 */ /* 0x000fc00000000000 */
.L_x_10:


//--------------------- .text._Z5EvensPci         --------------------------
	.section	.text._Z5EvensPci,"ax",@progbits
	.align	128
.text._Z5EvensPci:
        .type           _Z5EvensPci,@function
        .size           _Z5EvensPci,(.L_x_11 - _Z5EvensPci)
        .other          _Z5EvensPci,@"STO_CUDA_ENTRY STV_DEFAULT"
_Z5EvensPci:
[----:B------:R-:W-:Y:S01]  /*0000*/  LDC R1, c[0x0][0x37c] ;  /* 0x0000df00ff017b82 */ /* 0x000fe20000000800 */
[----:B------:R-:W0:Y:S07]  /*0010*/  S2R R0, SR_TID.X ;  /* 0x0000000000007919 */ /* 0x000e2e0000002100 */
[----:B------:R-:W1:Y:S01]  /*0020*/  S2UR UR4, SR_CTAID.X ;  /* 0x00000000000479c3 */ /* 0x000e620000002500 */
[----:B------:R-:W2:Y:S07]  /*0030*/  LDCU UR5, c[0x0][0x388] ;  /* 0x00007100ff0577ac */ /* 0x000eae0008000800 */
[----:B------:R-:W1:Y:S01]  /*0040*/  LDC R3, c[0x0][0x360] ;  /* 0x0000d800ff037b82 */ /* 0x000e620000000800 */
[----:B0-----:R-:W-:-:S04]  /*0050*/  IMAD.SHL.U32 R0, R0, 0x2, RZ ;  /* 0x0000000200007824 */ /* 0x001fc800078e00ff */
[----:B-1----:R-:W-:Y:S01]  /*0060*/  IMAD R0, R3, UR4, R0 ;  /* 0x0000000403007c24 */ /* 0x002fe2000f8e0200 */
[----:B--2---:R-:W-:-:S03]  /*0070*/  USHF.R.S32.HI UR4, URZ, 0x1f, UR5 ;  /* 0x0000001fff047899 */ /* 0x004fc60008011405 */
[----:B------:R-:W-:-:S05]  /*0080*/  VIADD R0, R0, 0x4 ;  /* 0x0000000400007836 */ /* 0x000fca0000000000 */
[----:B------:R-:W-:-:S04]  /*0090*/  ISETP.GE.U32.AND P0, PT, R0, UR5, PT ;  /* 0x0000000500007c0c */ /* 0x000fc8000bf06070 */
[----:B------:R-:W-:-:S13]  /*00a0*/  ISETP.GE.AND.EX P0, PT, RZ, UR4, PT, P0 ;  /* 0x00000004ff007c0c */ /* 0x000fda000bf06300 */
[----:B------:R-:W-:Y:S05]  /*00b0*/  @P0 EXIT ;  /* 0x000000000000094d */ /* 0x000fea0003800000 */
[----:B------:R-:W0:Y:S01]  /*00c0*/  LDCU.64 UR6, c[0x0][0x380] ;  /* 0x00007000ff0677ac */ /* 0x000e220008000a00 */
[----:B------:R-:W1:Y:S01]  /*00d0*/  LDCU.64 UR4, c[0x0][0x358] ;  /* 0x00006b00ff0477ac */ /* 0x000e620008000a00 */
[----:B0-----:R-:W-:Y:S01]  /*00e0*/  IADD3 R2, P0, PT, R0, UR6, RZ ;  /* 0x0000000600027c10 */ /* 0x001fe2000ff1e0ff */
[----:B------:R-:W-:-:S04]  /*00f0*/  HFMA2 R0, -RZ, RZ, 0, 5.9604644775390625e-08 ;  /* 0x00000001ff007431 */ /* 0x000fc800000001ff */
[----:B------:R-:W-:-:S05]  /*0100*/  IMAD.X R3, RZ, RZ, UR7, P0 ;  /* 0x00000007ff037e24 */ /* 0x000fca00080e06ff */
[----:B-1----:R-:W-:Y:S01]  /*0110*/  STG.E.U8 desc[UR4][R2.64], R0 ;  /* 0x0000000002007986 */ /* 0x002fe2000c101104 */
[----:B------:R-:W-:Y:S05]  /*0120*/  EXIT ;  /* 0x000000000000794d */ /* 0x000fea0003800000 */
.L_x_1:
        /* <DEDUP_REMOVED lines=13> */
.L_x_11:


//--------------------- .text._Z5sievePcii        --------------------------
	.section	.text._Z5sievePcii,"ax",@progbits
	.align	128
.text._Z5sievePcii:
        .type           _Z5sievePcii,@function
        .size           _Z5sievePcii,(.L_x_12 - _Z5sievePcii)
        .other          _Z5sievePcii,@"STO_CUDA_ENTRY STV_DEFAULT"
_Z5sievePcii:
[----:B------:R-:W-:Y:S01]  /*0000*/  LDC R1, c[0x0][0x37c] ;  /* 0x0000df00ff017b82 */ /* 0x000fe20000000800 */
[----:B------:R-:W0:Y:S07]  /*0010*/  S2R R3, SR_TID.X ;  /* 0x0000000000037919 */ /* 0x000e2e0000002100 */
[----:B------:R-:W0:Y:S01]  /*0020*/  S2UR UR4, SR_CTAID.X ;  /* 0x00000000000479c3 */ /* 0x000e220000002500 */
[----:B------:R-:W1:Y:S07]  /*0030*/  LDCU UR5, c[0x0][0x38c] ;  /* 0x00007180ff0577ac */ /* 0x000e6e0008000800 */
[----:B------:R-:W0:Y:S02]  /*0040*/  LDC R0, c[0x0][0x360] ;  /* 0x0000d800ff007b82 */ /* 0x000e240000000800 */
[----:B0-----:R-:W-:-:S04]  /*0050*/  IMAD R0, R0, UR4, R3 ;  /* 0x0000000400007c24 */ /* 0x001fc8000f8e0203 */
[----:B------:R-:W-:-:S05]  /*0060*/  VIADD R0, R0, 0x3 ;  /* 0x0000000300007836 */ /* 0x000fca0000000000 */
[----:B-1----:R-:W-:-:S13]  /*0070*/  ISETP.GE.AND P0, PT, R0, UR5, PT ;  /* 0x0000000500007c0c */ /* 0x002fda000bf06270 */
[----:B------:R-:W-:Y:S05]  /*0080*/  @P0 EXIT ;  /* 0x000000000000094d */ /* 0x000fea0003800000 */
[----:B------:R-:W0:Y:S01]  /*0090*/  LDCU.64 UR6, c[0x0][0x380] ;  /* 0x00007000ff0677ac */ /* 0x000e220008000a00 */
[----:B------:R-:W-:Y:S01]  /*00a0*/  SHF.R.S32.HI R5, RZ, 0x1f, R0 ;  /* 0x0000001fff057819 */ /* 0x000fe20000011400 */
[----:B------:R-:W1:Y:S01]  /*00b0*/  LDCU.64 UR4, c[0x0][0x358] ;  /* 0x00006b00ff0477ac */ /* 0x000e620008000a00 */
[----:B0-----:R-:W-:-:S04]  /*00c0*/  IADD3 R2, P0, PT, R0, UR6, RZ ;  /* 0x0000000600027c10 */ /* 0x001fc8000ff1e0ff */
[----:B------:R-:W-:-:S05]  /*00d0*/  IADD3.X R3, PT, PT, R5, UR7, RZ, P0, !PT ;  /* 0x0000000705037c10 */ /* 0x000fca00087fe4ff */
[----:B-1----:R-:W2:Y:S02]  /*00e0*/  LDG.E.U8 R2, desc[UR4][R2.64] ;  /* 0x0000000402027981 */ /* 0x002ea4000c1e1100 */
[----:B--2---:R-:W-:-:S13]  /*00f0*/  ISETP.NE.AND P0, PT, R2, RZ, PT ;  /* 0x000000ff0200720c */ /* 0x004fda0003f05270 */
[----:B------:R-:W-:Y:S05]  /*0100*/  @P0 EXIT ;  /* 0x000000000000094d */ /* 0x000fea0003800000 */
[----:B------:R-:W0:Y:S01]  /*0110*/  LDCU UR9, c[0x0][0x388] ;  /* 0x00007100ff0977ac */ /* 0x000e220008000800 */
[----:B------:R-:W-:-:S05]  /*0120*/  IMAD R7, R0, R0, RZ ;  /* 0x0000000000077224 */ /* 0x000fca00078e02ff */
[----:B0-----:R-:W-:-:S13]  /*0130*/  ISETP.GT.AND P0, PT, R7, UR9, PT ;  /* 0x0000000907007c0c */ /* 0x001fda000bf04270 */
[----:B------:R-:W-:Y:S05]  /*0140*/  @P0 EXIT ;  /* 0x000000000000094d */ /* 0x000fea0003800000 */
[----:B------:R-:W-:Y:S01]  /*0150*/  USHF.R.S32.HI UR6, URZ, 0x1f, UR9 ;  /* 0x0000001fff067899 */ /* 0x000fe20008011409 */
[C---:B------:R-:W-:Y:S01]  /*0160*/  IADD3 R2, P0, PT, R0.reuse, R7, RZ ;  /* 0x0000000700027210 */ /* 0x040fe20007f1e0ff */
[----:B------:R-:W-:Y:S01]  /*0170*/  UIADD3 UR7, UP0, UPT, UR9, 0x1, URZ ;  /* 0x0000000109077890 */ /* 0x000fe2000ff1e0ff */
[----:B------:R-:W-:Y:S01]  /*0180*/  ISETP.GT.U32.AND P2, PT, R0, 0x1, PT ;  /* 0x000000010000780c */ /* 0x000fe20003f44070 */
[----:B------:R-:W-:Y:S01]  /*0190*/  BSSY.RECONVERGENT B0, `(.L_x_2) ;  /* 0x0000029000007945 */ /* 0x000fe20003800200 */
[C---:B------:R-:W-:Y:S01]  /*01a0*/  ISETP.GT.U32.AND P1, PT, R2.reuse, UR9, PT ;  /* 0x0000000902007c0c */ /* 0x040fe2000bf24070 */
[----:B------:R-:W-:Y:S01]  /*01b0*/  UIADD3.X UR8, UPT, UPT, URZ, UR6, URZ, UP0, !UPT ;  /* 0x00000006ff087290 */ /* 0x000fe200087fe4ff */
[----:B------:R-:W-:Y:S01]  /*01c0*/  IMAD.X R3, RZ, RZ, R5, P0 ;  /* 0x000000ffff037224 */ /* 0x000fe200000e0605 */
[----:B------:R-:W-:Y:S01]  /*01d0*/  ISETP.GT.U32.AND P0, PT, R2, UR7, PT ;  /* 0x0000000702007c0c */ /* 0x000fe2000bf04070 */
[----:B------:R-:W-:-:S03]  /*01e0*/  IMAD.MOV.U32 R6, RZ, RZ, RZ ;  /* 0x000000ffff067224 */ /* 0x000fc600078e00ff */
[C---:B------:R-:W-:Y:S02]  /*01f0*/  ISETP.GT.AND.EX P1, PT, R3.reuse, UR6, PT, P1 ;  /* 0x0000000603007c0c */ /* 0x040fe4000bf24310 */
[----:B------:R-:W-:Y:S02]  /*0200*/  ISETP.GT.AND.EX P0, PT, R3, UR8, PT, P0 ;  /* 0x0000000803007c0c */ /* 0x000fe4000bf04300 */
[----:B------:R-:W-:Y:S02]  /*0210*/  SEL R4, RZ, 0x1, P1 ;  /* 0x00000001ff047807 */ /* 0x000fe40000800000 */
[----:B------:R-:W-:Y:S02]  /*0220*/  SEL R11, R2, UR7, P0 ;  /* 0x00000007020b7c07 */ /* 0x000fe40008000000 */
[----:B------:R-:W-:Y:S02]  /*0230*/  ISETP.GT.U32.AND.EX P1, PT, R5, RZ, PT, P2 ;  /* 0x000000ff0500720c */ /* 0x000fe40003f24120 */
[----:B------:R-:W-:-:S02]  /*0240*/  SEL R12, R3, UR8, P0 ;  /* 0x00000008030c7c07 */ /* 0x000fc40008000000 */
[----:B------:R-:W-:Y:S02]  /*0250*/  IADD3 R11, P0, P2, R11, -R2, -R4 ;  /* 0x800000020b0b7210 */ /* 0x000fe40007a1e804 */
[----:B------:R-:W-:Y:S02]  /*0260*/  SEL R9, R5, RZ, P1 ;  /* 0x000000ff05097207 */ /* 0x000fe40000800000 */
[----:B------:R-:W-:Y:S02]  /*0270*/  IADD3.X R12, PT, PT, R12, -0x1, ~R3, P0, P2 ;  /* 0xffffffff0c0c7810 */ /* 0x000fe400007e4c03 */
[----:B------:R-:W-:Y:S02]  /*0280*/  SEL R10, R0, 0x1, P1 ;  /* 0x00000001000a7807 */ /* 0x000fe40000800000 */
[----:B------:R-:W-:-:S04]  /*0290*/  LOP3.LUT R2, R12, R9, RZ, 0xfc, !PT ;  /* 0x000000090c027212 */ /* 0x000fc800078efcff */
[----:B------:R-:W-:-:S13]  /*02a0*/  ISETP.NE.U32.AND P0, PT, R2, RZ, PT ;  /* 0x000000ff0200720c */ /* 0x000fda0003f05070 */
[----:B------:R-:W-:Y:S05]  /*02b0*/  @P0 BRA `(.L_x_3) ;  /* 0x0000000000500947 */ /* 0x000fea0003800000 */
[----:B------:R-:W0:Y:S01]  /*02c0*/  I2F.U32.RP R8, R10 ;  /* 0x0000000a00087306 */ /* 0x000e220000209000 */
[----:B------:R-:W-:-:S07]  /*02d0*/  ISETP.NE.U32.AND P2, PT, R10, RZ, PT ;  /* 0x000000ff0a00720c */ /* 0x000fce0003f45070 */
[----:B0-----:R-:W0:Y:S02]  /*02e0*/  MUFU.RCP R8, R8 ;  /* 0x0000000800087308 */ /* 0x001e240000001000 */
[----:B0-----:R-:W-:-:S06]  /*02f0*/  VIADD R2, R8, 0xffffffe ;  /* 0x0ffffffe08027836 */ /* 0x001fcc0000000000 */
[----:B------:R0:W1:Y:S02]  /*0300*/  F2I.FTZ.U32.TRUNC.NTZ R3, R2 ;  /* 0x0000000200037305 */ /* 0x000064000021f000 */
[----:B0-----:R-:W-:Y:S02]  /*0310*/  IMAD.MOV.U32 R2, RZ, RZ, RZ ;  /* 0x000000ffff027224 */ /* 0x001fe400078e00ff */
[----:B-1----:R-:W-:-:S04]  /*0320*/  IMAD.MOV R9, RZ, RZ, -R3 ;  /* 0x000000ffff097224 */ /* 0x002fc800078e0a03 */
[----:B------:R-:W-:-:S04]  /*0330*/  IMAD R9, R9, R10, RZ ;  /* 0x0000000a09097224 */ /* 0x000fc800078e02ff */
[----:B------:R-:W-:-:S06]  /*0340*/  IMAD.HI.U32 R12, R3, R9, R2 ;  /* 0x00000009030c7227 */ /* 0x000fcc00078e0002 */
[----:B------:R-:W-:-:S04]  /*0350*/  IMAD.HI.U32 R2, R12, R11, RZ ;  /* 0x0000000b0c027227 */ /* 0x000fc800078e00ff */
[----:B------:R-:W-:-:S04]  /*0360*/  IMAD.MOV R3, RZ, RZ, -R2 ;  /* 0x000000ffff037224 */ /* 0x000fc800078e0a02 */
[----:B------:R-:W-:Y:S02]  /*0370*/  IMAD R11, R10, R3, R11 ;  /* 0x000000030a0b7224 */ /* 0x000fe400078e020b */
[----:B------:R-:W-:-:S03]  /*0380*/  IMAD.MOV.U32 R3, RZ, RZ, RZ ;  /* 0x000000ffff037224 */ /* 0x000fc600078e00ff */
[----:B------:R-:W-:-:S13]  /*0390*/  ISETP.GE.U32.AND P0, PT, R11, R10, PT ;  /* 0x0000000a0b00720c */ /* 0x000fda0003f06070 */
[----:B------:R-:W-:Y:S02]  /*03a0*/  @P0 IMAD.IADD R11, R11, 0x1, -R10 ;  /* 0x000000010b0b0824 */ /* 0x000fe400078e0a0a */
[----:B------:R-:W-:-:S03]  /*03b0*/  @P0 VIADD R2, R2, 0x1 ;  /* 0x0000000102020836 */ /* 0x000fc60000000000 */
[----:B------:R-:W-:-:S13]  /*03c0*/  ISETP.GE.U32.AND P1, PT, R11, R10, PT ;  /* 0x0000000a0b00720c */ /* 0x000fda0003f26070 */
[----:B------:R-:W-:Y:S01]  /*03d0*/  @P1 VIADD R2, R2, 0x1 ;  /* 0x0000000102021836 */ /* 0x000fe20000000000 */
[----:B------:R-:W-:Y:S01]  /*03e0*/  @!P2 LOP3.LUT R2, RZ, R10, RZ, 0x33, !PT ;  /* 0x0000000aff02a212 */ /* 0x000fe200078e33ff */
[----:B------:R-:W-:Y:S06]  /*03f0*/  BRA `(.L_x_4) ;  /* 0x0000000000087947 */ /* 0x000fec0003800000 */
.L_x_3:
[----:B------:R-:W-:-:S07]  /*0400*/  MOV R8, 0x420 ;  /* 0x0000042000087802 */ /* 0x000fce0000000f00 */
[----:B------:R-:W-:Y:S05]  /*0410*/  CALL.REL.NOINC `($__internal_0_$__cuda_sm20_div_u64) ;  /* 0x0000000000c47944 */ /* 0x000fea0003c00000 */
.L_x_4:
[----:B------:R-:W-:Y:S05]  /*0420*/  BSYNC.RECONVERGENT B0 ;  /* 0x0000000000007941 */ /* 0x000fea0003800200 */
.L_x_2:
[----:B------:R-:W-:Y:S01]  /*0430*/  IADD3 R4, P0, PT, R2, R4, RZ ;  /* 0x0000000402047210 */ /* 0x000fe20007f1e0ff */
[----:B------:R-:W0:Y:S01]  /*0440*/  LDCU.64 UR8, c[0x0][0x380] ;  /* 0x00007000ff0877ac */ /* 0x000e220008000a00 */
[----:B------:R-:W-:Y:S02]  /*0450*/  BSSY.RECONVERGENT B0, `(.L_x_5) ;  /* 0x0000016000007945 */ /* 0x000fe40003800200 */
[C---:B------:R-:W-:Y:S01]  /*0460*/  LOP3.LUT R8, R4.reuse, 0x3, RZ, 0xc0, !PT ;  /* 0x0000000304087812 */ /* 0x040fe200078ec0ff */
[----:B------:R-:W-:Y:S01]  /*0470*/  IMAD.X R2, RZ, RZ, R3, P0 ;  /* 0x000000ffff027224 */ /* 0x000fe200000e0603 */
[----:B------:R-:W-:Y:S02]  /*0480*/  ISETP.GE.U32.AND P0, PT, R4, 0x3, PT ;  /* 0x000000030400780c */ /* 0x000fe40003f06070 */
[----:B------:R-:W-:Y:S02]  /*0490*/  ISETP.NE.U32.AND P1, PT, R8, 0x3, PT ;  /* 0x000000030800780c */ /* 0x000fe40003f25070 */
[----:B------:R-:W-:-:S02]  /*04a0*/  ISETP.GE.U32.AND.EX P0, PT, R2, RZ, PT, P0 ;  /* 0x000000ff0200720c */ /* 0x000fc40003f06100 */
[----:B------:R-:W-:-:S13]  /*04b0*/  ISETP.NE.AND.EX P1, PT, RZ, RZ, PT, P1 ;  /* 0x000000ffff00720c */ /* 0x000fda0003f25310 */
[----:B0-----:R-:W-:Y:S05]  /*04c0*/  @!P1 BRA `(.L_x_6) ;  /* 0x0000000000389947 */ /* 0x001fea0003800000 */
[----:B------:R-:W-:Y:S02]  /*04d0*/  VIADD R4, R4, 0x1 ;  /* 0x0000000104047836 */ /* 0x000fe40000000000 */
[----:B------:R-:W-:-:S03]  /*04e0*/  IMAD.MOV.U32 R8, RZ, RZ, RZ ;  /* 0x000000ffff087224 */ /* 0x000fc600078e00ff */
[----:B------:R-:W-:-:S07]  /*04f0*/  LOP3.LUT R4, R4, 0x3, RZ, 0xc0, !PT ;  /* 0x0000000304047812 */ /* 0x000fce00078ec0ff */
.L_x_7:
[----:B------:R-:W-:Y:S01]  /*0500*/  IADD3 R2, P1, PT, R7, UR8, RZ ;  /* 0x0000000807027c10 */ /* 0x000fe2000ff3e0ff */
[----:B------:R-:W-:Y:S01]  /*0510*/  IMAD.MOV.U32 R9, RZ, RZ, 0x1 ;  /* 0x00000001ff097424 */ /* 0x000fe200078e00ff */
[----:B------:R-:W-:Y:S02]  /*0520*/  IADD3 R7, P2, PT, R0, R7, RZ ;  /* 0x0000000700077210 */ /* 0x000fe40007f5e0ff */
[----:B------:R-:W-:Y:S02]  /*0530*/  IADD3.X R3, PT, PT, R6, UR9, RZ, P1, !PT ;  /* 0x0000000906037c10 */ /* 0x000fe40008ffe4ff */
[----:B------:R-:W-:Y:S01]  /*0540*/  IADD3 R4, P1, PT, R4, -0x1, RZ ;  /* 0xffffffff04047810 */ /* 0x000fe20007f3e0ff */
[----:B------:R-:W-:Y:S02]  /*0550*/  IMAD.X R6, R5, 0x1, R6, P2 ;  /* 0x0000000105067824 */ /* 0x000fe400010e0606 */
[----:B------:R0:W-:Y:S01]  /*0560*/  STG.E.U8 desc[UR4][R2.64], R9 ;  /* 0x0000000902007986 */ /* 0x0001e2000c101104 */
[----:B------:R-:W-:-:S02]  /*0570*/  IADD3.X R8, PT, PT, R8, -0x1, RZ, P1, !PT ;  /* 0xffffffff08087810 */ /* 0x000fc40000ffe4ff */
[----:B------:R-:W-:-:S04]  /*0580*/  ISETP.NE.U32.AND P1, PT, R4, RZ, PT ;  /* 0x000000ff0400720c */ /* 0x000fc80003f25070 */
[----:B------:R-:W-:-:S13]  /*0590*/  ISETP.NE.AND.EX P1, PT, R8, RZ, PT, P1 ;  /* 0x000000ff0800720c */ /* 0x000fda0003f25310 */
[----:B0-----:R-:W-:Y:S05]  /*05a0*/  @P1 BRA `(.L_x_7) ;  /* 0xfffffffc00d41947 */ /* 0x001fea000383ffff */
.L_x_6:
[----:B------:R-:W-:Y:S05]  /*05b0*/  BSYNC.RECONVERGENT B0 ;  /* 0x0000000000007941 */ /* 0x000fea0003800200 */
.L_x_5:
[----:B------:R-:W-:Y:S05]  /*05c0*/  @!P0 EXIT ;  /* 0x000000000000894d */ /* 0x000fea0003800000 */
[----:B------:R-:W-:Y:S01]  /*05d0*/  SHF.L.U64.HI R15, R0, 0x2, R5 ;  /* 0x00000002000f7819 */ /* 0x000fe20000010205 */
[----:B------:R-:W0:Y:S01]  /*05e0*/  LDCU UR7, c[0x0][0x388] ;  /* 0x00007100ff0777ac */ /* 0x000e220008000800 */
[----:B------:R-:W1:Y:S05]  /*05f0*/  LDCU.64 UR8, c[0x0][0x380] ;  /* 0x00007000ff0877ac */ /* 0x000e6a0008000a00 */
.L_x_8:
[----:B-1----:R-:W-:Y:S01]  /*0600*/  IADD3 R12, P0, PT, R7, UR8, RZ ;  /* 0x00000008070c7c10 */ /* 0x002fe2000ff1e0ff */
[----:B------:R-:W-:Y:S01]  /*0610*/  IMAD.MOV.U32 R4, RZ, RZ, 0x1 ;  /* 0x00000001ff047424 */ /* 0x000fe200078e00ff */
[----:B------:R-:W-:Y:S02]  /*0620*/  LEA R7, P1, R0, R7, 0x2 ;  /* 0x0000000700077211 */ /* 0x000fe400078210ff */
[----:B------:R-:W-:Y:S02]  /*0630*/  IADD3.X R13, PT, PT, R6, UR9, RZ, P0, !PT ;  /* 0x00000009060d7c10 */ /* 0x000fe400087fe4ff */
[----:B------:R-:W-:Y:S01]  /*0640*/  IADD3 R2, P0, PT, R0, R12, RZ ;  /* 0x0000000c00027210 */ /* 0x000fe20007f1e0ff */
[----:B------:R-:W-:Y:S02]  /*0650*/  IMAD.X R6, R6, 0x1, R15, P1 ;  /* 0x0000000106067824 */ /* 0x000fe400008e060f */
[----:B------:R2:W-:Y:S02]  /*0660*/  STG.E.U8 desc[UR4][R12.64], R4 ;  /* 0x000000040c007986 */ /* 0x0005e4000c101104 */
[----:B------:R-:W-:Y:S01]  /*0670*/  IMAD.X R3, R5, 0x1, R13, P0 ;  /* 0x0000000105037824 */ /* 0x000fe200000e060d */
[----:B------:R-:W-:-:S04]  /*0680*/  IADD3 R8, P0, PT, R0, R2, RZ ;  /* 0x0000000200087210 */ /* 0x000fc80007f1e0ff */
[----:B------:R2:W-:Y:S01]  /*0690*/  STG.E.U8 desc[UR4][R2.64], R4 ;  /* 0x0000000402007986 */ /* 0x0005e2000c101104 */
[----:B------:R-:W-:Y:S01]  /*06a0*/  IMAD.X R9, R5, 0x1, R3, P0 ;  /* 0x0000000105097824 */ /* 0x000fe200000e0603 */
[----:B------:R-:W-:-:S04]  /*06b0*/  IADD3 R10, P0, PT, R0, R8, RZ ;  /* 0x00000008000a7210 */ /* 0x000fc80007f1e0ff */
[----:B------:R2:W-:Y:S01]  /*06c0*/  STG.E.U8 desc[UR4][R8.64], R4 ;  /* 0x0000000408007986 */ /* 0x0005e2000c101104 */
[----:B------:R-:W-:Y:S01]  /*06d0*/  IMAD.X R11, R5, 0x1, R9, P0 ;  /* 0x00000001050b7824 */ /* 0x000fe200000e0609 */
[----:B0-----:R-:W-:-:S04]  /*06e0*/  ISETP.GT.U32.AND P0, PT, R7, UR7, PT ;  /* 0x0000000707007c0c */ /* 0x001fc8000bf04070 */
[----:B------:R2:W-:Y:S01]  /*06f0*/  STG.E.U8 desc[UR4][R10.64], R4 ;  /* 0x000000040a007986 */ /* 0x0005e2000c101104 */
[----:B------:R-:W-:-:S13]  /*0700*/  ISETP.GT.AND.EX P0, PT, R6, UR6, PT, P0 ;  /* 0x0000000606007c0c */ /* 0x000fda000bf04300 */
[----:B--2---:R-:W-:Y:S05]  /*0710*/  @!P0 BRA `(.L_x_8) ;  /* 0xfffffffc00b88947 */ /* 0x004fea000383ffff */
[----:B------:R-:W-:Y:S05]  /*0720*/  EXIT ;  /* 0x000000000000794d */ /* 0x000fea0003800000 */
        .weak           $__internal_0_$__cuda_sm20_div_u64
        .type           $__internal_0_$__cuda_sm20_div_u64,@function
        .size           $__internal_0_$__cuda_sm20_div_u64,(.L_x_12 - $__internal_0_$__cuda_sm20_div_u64)
$__internal_0_$__cuda_sm20_div_u64:
[----:B------:R-:W-:Y:S02]  /*0730*/  IMAD.MOV.U32 R16, RZ, RZ, R10 ;  /* 0x000000ffff107224 */ /* 0x000fe400078e000a */
[----:B------:R-:W-:-:S04]  /*0740*/  IMAD.MOV.U32 R17, RZ, RZ, R9 ;  /* 0x000000ffff117224 */ /* 0x000fc800078e0009 */
[----:B------:R-:W0:Y:S08]  /*0750*/  I2F.U64.RP R13, R16 ;  /* 0x00000010000d7312 */ /* 0x000e300000309000 */
[----:B0-----:R-:W0:Y:S02]  /*0760*/  MUFU.RCP R13, R13 ;  /* 0x0000000d000d7308 */ /* 0x001e240000001000 */
[----:B0-----:R-:W-:-:S06]  /*0770*/  VIADD R2, R13, 0x1ffffffe ;  /* 0x1ffffffe0d027836 */ /* 0x001fcc0000000000 */
[----:B------:R-:W0:Y:S02]  /*0780*/  F2I.U64.TRUNC R2, R2 ;  /* 0x0000000200027311 */ /* 0x000e24000020d800 */
[----:B0-----:R-:W-:-:S04]  /*0790*/  IMAD.WIDE.U32 R14, R2, R10, RZ ;  /* 0x0000000a020e7225 */ /* 0x001fc800078e00ff */
[----:B------:R-:W-:Y:S01]  /*07a0*/  IMAD R15, R2, R9, R15 ;  /* 0x00000009020f7224 */ /* 0x000fe200078e020f */
[----:B------:R-:W-:-:S03]  /*07b0*/  IADD3 R19, P0, PT, RZ, -R14, RZ ;  /* 0x8000000eff137210 */ /* 0x000fc60007f1e0ff */
[----:B------:R-:W-:Y:S02]  /*07c0*/  IMAD R15, R3, R10, R15 ;  /* 0x0000000a030f7224 */ /* 0x000fe400078e020f */
[----:B------:R-:W-:-:S04]  /*07d0*/  IMAD.HI.U32 R14, R2, R19, RZ ;  /* 0x00000013020e7227 */ /* 0x000fc800078e00ff */
[----:B------:R-:W-:Y:S02]  /*07e0*/  IMAD.X R21, RZ, RZ, ~R15, P0 ;  /* 0x000000ffff157224 */ /* 0x000fe400000e0e0f */
[----:B------:R-:W-:Y:S02]  /*07f0*/  IMAD.MOV.U32 R15, RZ, RZ, R2 ;  /* 0x000000ffff0f7224 */ /* 0x000fe400078e0002 */
[-C--:B------:R-:W-:Y:S02]  /*0800*/  IMAD R17, R3, R21.reuse, RZ ;  /* 0x0000001503117224 */ /* 0x080fe400078e02ff */
[----:B------:R-:W-:-:S04]  /*0810*/  IMAD.WIDE.U32 R14, P0, R2, R21, R14 ;  /* 0x00000015020e7225 */ /* 0x000fc8000780000e */
[----:B------:R-:W-:-:S04]  /*0820*/  IMAD.HI.U32 R13, R3, R21, RZ ;  /* 0x00000015030d7227 */ /* 0x000fc800078e00ff */
[----:B------:R-:W-:-:S04]  /*0830*/  IMAD.HI.U32 R14, P1, R3, R19, R14 ;  /* 0x00000013030e7227 */ /* 0x000fc8000782000e */
[----:B------:R-:W-:Y:S01]  /*0840*/  IMAD.X R13, R13, 0x1, R3, P0 ;  /* 0x000000010d0d7824 */ /* 0x000fe200000e0603 */
[----:B------:R-:W-:-:S04]  /*0850*/  IADD3 R15, P2, PT, R17, R14, RZ ;  /* 0x0000000e110f7210 */ /* 0x000fc80007f5e0ff */
[----:B------:R-:W-:Y:S01]  /*0860*/  IADD3.X R13, PT, PT, RZ, RZ, R13, P2, P1 ;  /* 0x000000ffff0d7210 */ /* 0x000fe200017e240d */
[----:B------:R-:W-:-:S04]  /*0870*/  IMAD.WIDE.U32 R2, R15, R10, RZ ;  /* 0x0000000a0f027225 */ /* 0x000fc800078e00ff */
[----:B------:R-:W-:Y:S01]  /*0880*/  IMAD R3, R15, R9, R3 ;  /* 0x000000090f037224 */ /* 0x000fe200078e0203 */
[----:B------:R-:W-:-:S03]  /*0890*/  IADD3 R17, P0, PT, RZ, -R2, RZ ;  /* 0x80000002ff117210 */ /* 0x000fc60007f1e0ff */
[----:B------:R-:W-:Y:S02]  /*08a0*/  IMAD R3, R13, R10, R3 ;  /* 0x0000000a0d037224 */ /* 0x000fe400078e0203 */
[----:B------:R-:W-:-:S04]  /*08b0*/  IMAD.HI.U32 R14, R15, R17, RZ ;  /* 0x000000110f0e7227 */ /* 0x000fc800078e00ff */
[----:B------:R-:W-:Y:S02]  /*08c0*/  IMAD.X R2, RZ, RZ, ~R3, P0 ;  /* 0x000000ffff027224 */ /* 0x000fe400000e0e03 */
[----:B------:R-:W-:Y:S02]  /*08d0*/  IMAD.MOV.U32 R3, RZ, RZ, RZ ;  /* 0x000000ffff037224 */ /* 0x000fe400078e00ff */
[----:B------:R-:W-:-:S04]  /*08e0*/  IMAD.WIDE.U32 R14, P0, R15, R2, R14 ;  /* 0x000000020f0e7225 */ /* 0x000fc8000780000e */
[C---:B------:R-:W-:Y:S02]  /*08f0*/  IMAD R16, R13.reuse, R2, RZ ;  /* 0x000000020d107224 */ /* 0x040fe400078e02ff */
[----:B------:R-:W-:-:S04]  /*0900*/  IMAD.HI.U32 R15, P1, R13, R17, R14 ;  /* 0x000000110d0f7227 */ /* 0x000fc8000782000e */
[----:B------:R-:W-:Y:S01]  /*0910*/  IMAD.HI.U32 R2, R13, R2, RZ ;  /* 0x000000020d027227 */ /* 0x000fe200078e00ff */
[----:B------:R-:W-:-:S03]  /*0920*/  IADD3 R15, P2, PT, R16, R15, RZ ;  /* 0x0000000f100f7210 */ /* 0x000fc60007f5e0ff */
[----:B------:R-:W-:Y:S02]  /*0930*/  IMAD.X R13, R2, 0x1, R13, P0 ;  /* 0x00000001020d7824 */ /* 0x000fe400000e060d */
[----:B------:R-:W-:-:S03]  /*0940*/  IMAD.HI.U32 R2, R15, R11, RZ ;  /* 0x0000000b0f027227 */ /* 0x000fc600078e00ff */
[----:B------:R-:W-:Y:S01]  /*0950*/  IADD3.X R13, PT, PT, RZ, RZ, R13, P2, P1 ;  /* 0x000000ffff0d7210 */ /* 0x000fe200017e240d */
[----:B------:R-:W-:-:S04]  /*0960*/  IMAD.WIDE.U32 R2, R15, R12, R2 ;  /* 0x0000000c0f027225 */ /* 0x000fc800078e0002 */
[C---:B------:R-:W-:Y:S02]  /*0970*/  IMAD R15, R13.reuse, R12, RZ ;  /* 0x0000000c0d0f7224 */ /* 0x040fe400078e02ff */
[----:B------:R-:W-:-:S04]  /*0980*/  IMAD.HI.U32 R2, P0, R13, R11, R2 ;  /* 0x0000000b0d027227 */ /* 0x000fc80007800002 */
[----:B------:R-:W-:Y:S01]  /*0990*/  IMAD.HI.U32 R13, R13, R12, RZ ;  /* 0x0000000c0d0d7227 */ /* 0x000fe200078e00ff */
[----:B------:R-:W-:-:S03]  /*09a0*/  IADD3 R15, P1, PT, R15, R2, RZ ;  /* 0x000000020f0f7210 */ /* 0x000fc60007f3e0ff */
[----:B------:R-:W-:Y:S02]  /*09b0*/  IMAD.X R13, RZ, RZ, R13, P0 ;  /* 0x000000ffff0d7224 */ /* 0x000fe400000e060d */
[----:B------:R-:W-:-:S04]  /*09c0*/  IMAD.WIDE.U32 R2, R15, R10, RZ ;  /* 0x0000000a0f027225 */ /* 0x000fc800078e00ff */
[----:B------:R-:W-:Y:S01]  /*09d0*/  IMAD.X R13, RZ, RZ, R13, P1 ;  /* 0x000000ffff0d7224 */ /* 0x000fe200008e060d */
[----:B------:R-:W-:Y:S01]  /*09e0*/  IADD3 R11, P1, PT, -R2, R11, RZ ;  /* 0x0000000b020b7210 */ /* 0x000fe20007f3e1ff */
[----:B------:R-:W-:-:S03]  /*09f0*/  IMAD R3, R15, R9, R3 ;  /* 0x000000090f037224 */ /* 0x000fc600078e0203 */
[-C--:B------:R-:W-:Y:S01]  /*0a00*/  ISETP.GE.U32.AND P0, PT, R11, R10.reuse, PT ;  /* 0x0000000a0b00720c */ /* 0x080fe20003f06070 */
[----:B------:R-:W-:-:S04]  /*0a10*/  IMAD R3, R13, R10, R3 ;  /* 0x0000000a0d037224 */ /* 0x000fc800078e0203 */
[----:B------:R-:W-:Y:S01]  /*0a20*/  IMAD.X R16, R12, 0x1, ~R3, P1 ;  /* 0x000000010c107824 */ /* 0x000fe200008e0e03 */
[----:B------:R-:W-:Y:S02]  /*0a30*/  IADD3 R2, P1, PT, R15, 0x1, RZ ;  /* 0x000000010f027810 */ /* 0x000fe40007f3e0ff */
[----:B------:R-:W-:Y:S02]  /*0a40*/  IADD3 R3, P2, PT, -R10, R11, RZ ;  /* 0x0000000b0a037210 */ /* 0x000fe40007f5e1ff */
[----:B------:R-:W-:Y:S01]  /*0a50*/  ISETP.GE.U32.AND.EX P0, PT, R16, R9, PT, P0 ;  /* 0x000000091000720c */ /* 0x000fe20003f06100 */
[----:B------:R-:W-:Y:S01]  /*0a60*/  IMAD.X R12, RZ, RZ, R13, P1 ;  /* 0x000000ffff0c7224 */ /* 0x000fe200008e060d */
[----:B------:R-:W-:Y:S01]  /*0a70*/  ISETP.NE.U32.AND P1, PT, R10, RZ, PT ;  /* 0x000000ff0a00720c */ /* 0x000fe20003f25070 */
[----:B------:R-:W-:Y:S01]  /*0a80*/  IMAD.X R14, R16, 0x1, ~R9, P2 ;  /* 0x00000001100e7824 */ /* 0x000fe200010e0e09 */
[----:B------:R-:W-:Y:S02]  /*0a90*/  SEL R15, R2, R15, P0 ;  /* 0x0000000f020f7207 */ /* 0x000fe40000000000 */
[----:B------:R-:W-:-:S02]  /*0aa0*/  SEL R3, R3, R11, P0 ;  /* 0x0000000b03037207 */ /* 0x000fc40000000000 */
[----:B------:R-:W-:Y:S02]  /*0ab0*/  SEL R12, R12, R13, P0 ;  /* 0x0000000d0c0c7207 */ /* 0x000fe40000000000 */
[----:B------:R-:W-:Y:S02]  /*0ac0*/  IADD3 R2, P2, PT, R15, 0x1, RZ ;  /* 0x000000010f027810 */ /* 0x000fe40007f5e0ff */
[----:B------:R-:W-:Y:S02]  /*0ad0*/  SEL R14, R14, R16, P0 ;  /* 0x000000100e0e7207 */ /* 0x000fe40000000000 */
[----:B------:R-:W-:Y:S01]  /*0ae0*/  ISETP.GE.U32.AND P0, PT, R3, R10, PT ;  /* 0x0000000a0300720c */ /* 0x000fe20003f06070 */
[----:B------:R-:W-:Y:S01]  /*0af0*/  IMAD.X R3, RZ, RZ, R12, P2 ;  /* 0x000000ffff037224 */ /* 0x000fe200010e060c */
[----:B------:R-:W-:Y:S02]  /*0b00*/  ISETP.NE.AND.EX P1, PT, R9, RZ, PT, P1 ;  /* 0x000000ff0900720c */ /* 0x000fe40003f25310 */
[----:B------:R-:W-:Y:S01]  /*0b10*/  ISETP.GE.U32.AND.EX P0, PT, R14, R9, PT, P0 ;  /* 0x000000090e00720c */ /* 0x000fe20003f06100 */
[----:B------:R-:W-:-:S03]  /*0b20*/  IMAD.MOV.U32 R9, RZ, RZ, 0x0 ;  /* 0x00000000ff097424 */ /* 0x000fc600078e00ff */
[----:B------:R-:W-:Y:S02]  /*0b30*/  SEL R2, R2, R15, P0 ;  /* 0x0000000f02027207 */ /* 0x000fe40000000000 */
[----:B------:R-:W-:Y:S02]  /*0b40*/  SEL R3, R3, R12, P0 ;  /* 0x0000000c03037207 */ /* 0x000fe40000000000 */
[----:B------:R-:W-:Y:S02]  /*0b50*/  SEL R2, R2, 0xffffffff, P1 ;  /* 0xffffffff02027807 */ /* 0x000fe40000800000 */
[----:B------:R-:W-:Y:S01]  /*0b60*/  SEL R3, R3, 0xffffffff, P1 ;  /* 0xffffffff03037807 */ /* 0x000fe20000800000 */
[----:B------:R-:W-:Y:S06]  /*0b70*/  RET.REL.NODEC R8 `(_Z5sievePcii) ;  /* 0xfffffff408207950 */ /* 0x000fec0003c3ffff */
.L_x_9:
        /* <DEDUP_REMOVED lines=16> */
.L_x_12:


//--------------------- .nv.shared.reserved.0     --------------------------
	.section	.nv.shared.reserved.0,"aw",@nobits
	.weak		__nv_reservedSMEM_offset_0_alias
	.size		__nv_reservedSMEM_offset_0_alias, 0, 64
	.other		__nv_reservedSMEM_offset_0_alias,@"STO_CUDA_RESERVED_SHARED STV_DEFAULT"
__nv_reservedSMEM_offset_0_alias:
	.zero		0
	.zero		64


//--------------------- .nv.constant0._Z4InitPc   --------------------------
	.section	.nv.constant0._Z4InitPc,"a",@progbits
	.sectionflags	@""
	.align	4
.nv.constant0._Z4InitPc:
	.zero		904


//--------------------- .nv.constant0._Z5EvensPci --------------------------
	.section	.nv.constant0._Z5EvensPci,"a",@progbits
	.sectionflags	@""
	.align	4
.nv.constant0._Z5EvensPci:
	.zero		908


//--------------------- .nv.constant0._Z5sievePcii --------------------------
	.section	.nv.constant0._Z5sievePcii,"a",@progbits
	.sectionflags	@""
	.align	4
.nv.constant0._Z5sievePcii:
	.zero		912


//--------------------- SYMBOLS --------------------------

	.type		.nv.reservedSmem.offset0,@object
	.size		.nv.reservedSmem.offset0,0x4
